//
// Generated by NVIDIA NVVM Compiler
//
// Compiler Build ID: CL-36424714
// Cuda compilation tools, release 13.0, V13.0.88
// Based on NVVM 20.0.0
//

.version 9.0
.target sm_100
.address_size 64

	// .globl	_Z27matrix_vector_multi_gpu_1_1PfS_S_
// _ZZ30matrix_vector_multi_gpu_1_1_shPfS_S_E5tmp_c has been demoted

.visible .entry _Z27matrix_vector_multi_gpu_1_1PfS_S_(
	.param .u64 .ptr .align 1 _Z27matrix_vector_multi_gpu_1_1PfS_S__param_0,
	.param .u64 .ptr .align 1 _Z27matrix_vector_multi_gpu_1_1PfS_S__param_1,
	.param .u64 .ptr .align 1 _Z27matrix_vector_multi_gpu_1_1PfS_S__param_2
)
{
	.reg .pred 	%p<3>;
	.reg .b32 	%r<9>;
	.reg .b32 	%f<52>;
	.reg .b64 	%rd<19>;

	ld.param.u64 	%rd10, [_Z27matrix_vector_multi_gpu_1_1PfS_S__param_0];
	ld.param.u64 	%rd11, [_Z27matrix_vector_multi_gpu_1_1PfS_S__param_1];
	ld.param.u64 	%rd12, [_Z27matrix_vector_multi_gpu_1_1PfS_S__param_2];
	cvta.to.global.u64 	%rd13, %rd12;
	cvta.to.global.u64 	%rd14, %rd11;
	cvta.to.global.u64 	%rd1, %rd10;
	add.s64 	%rd2, %rd14, 32;
	add.s64 	%rd3, %rd13, 32;
	mov.b32 	%r7, 0;
$L__BB0_1:
	mul.wide.u32 	%rd15, %r7, 4;
	add.s64 	%rd4, %rd1, %rd15;
	mov.b32 	%r8, 0;
	st.global.u32 	[%rd4], %r8;
	mul.wide.u32 	%rd16, %r7, 1024;
	add.s64 	%rd18, %rd2, %rd16;
	mov.f32 	%f51, 0f00000000;
	mov.u64 	%rd17, %rd3;
$L__BB0_2:
	ld.global.f32 	%f4, [%rd18+-32];
	ld.global.f32 	%f5, [%rd17+-32];
	fma.rn.f32 	%f6, %f4, %f5, %f51;
	st.global.f32 	[%rd4], %f6;
	ld.global.f32 	%f7, [%rd18+-28];
	ld.global.f32 	%f8, [%rd17+-28];
	fma.rn.f32 	%f9, %f7, %f8, %f6;
	st.global.f32 	[%rd4], %f9;
	ld.global.f32 	%f10, [%rd18+-24];
	ld.global.f32 	%f11, [%rd17+-24];
	fma.rn.f32 	%f12, %f10, %f11, %f9;
	st.global.f32 	[%rd4], %f12;
	ld.global.f32 	%f13, [%rd18+-20];
	ld.global.f32 	%f14, [%rd17+-20];
	fma.rn.f32 	%f15, %f13, %f14, %f12;
	st.global.f32 	[%rd4], %f15;
	ld.global.f32 	%f16, [%rd18+-16];
	ld.global.f32 	%f17, [%rd17+-16];
	fma.rn.f32 	%f18, %f16, %f17, %f15;
	st.global.f32 	[%rd4], %f18;
	ld.global.f32 	%f19, [%rd18+-12];
	ld.global.f32 	%f20, [%rd17+-12];
	fma.rn.f32 	%f21, %f19, %f20, %f18;
	st.global.f32 	[%rd4], %f21;
	ld.global.f32 	%f22, [%rd18+-8];
	ld.global.f32 	%f23, [%rd17+-8];
	fma.rn.f32 	%f24, %f22, %f23, %f21;
	st.global.f32 	[%rd4], %f24;
	ld.global.f32 	%f25, [%rd18+-4];
	ld.global.f32 	%f26, [%rd17+-4];
	fma.rn.f32 	%f27, %f25, %f26, %f24;
	st.global.f32 	[%rd4], %f27;
	ld.global.f32 	%f28, [%rd18];
	ld.global.f32 	%f29, [%rd17];
	fma.rn.f32 	%f30, %f28, %f29, %f27;
	st.global.f32 	[%rd4], %f30;
	ld.global.f32 	%f31, [%rd18+4];
	ld.global.f32 	%f32, [%rd17+4];
	fma.rn.f32 	%f33, %f31, %f32, %f30;
	st.global.f32 	[%rd4], %f33;
	ld.global.f32 	%f34, [%rd18+8];
	ld.global.f32 	%f35, [%rd17+8];
	fma.rn.f32 	%f36, %f34, %f35, %f33;
	st.global.f32 	[%rd4], %f36;
	ld.global.f32 	%f37, [%rd18+12];
	ld.global.f32 	%f38, [%rd17+12];
	fma.rn.f32 	%f39, %f37, %f38, %f36;
	st.global.f32 	[%rd4], %f39;
	ld.global.f32 	%f40, [%rd18+16];
	ld.global.f32 	%f41, [%rd17+16];
	fma.rn.f32 	%f42, %f40, %f41, %f39;
	st.global.f32 	[%rd4], %f42;
	ld.global.f32 	%f43, [%rd18+20];
	ld.global.f32 	%f44, [%rd17+20];
	fma.rn.f32 	%f45, %f43, %f44, %f42;
	st.global.f32 	[%rd4], %f45;
	ld.global.f32 	%f46, [%rd18+24];
	ld.global.f32 	%f47, [%rd17+24];
	fma.rn.f32 	%f48, %f46, %f47, %f45;
	st.global.f32 	[%rd4], %f48;
	ld.global.f32 	%f49, [%rd18+28];
	ld.global.f32 	%f50, [%rd17+28];
	fma.rn.f32 	%f51, %f49, %f50, %f48;
	st.global.f32 	[%rd4], %f51;
	add.s32 	%r8, %r8, 16;
	add.s64 	%rd18, %rd18, 64;
	add.s64 	%rd17, %rd17, 64;
	setp.ne.s32 	%p1, %r8, 256;
	@%p1 bra 	$L__BB0_2;
	add.s32 	%r7, %r7, 1;
	setp.ne.s32 	%p2, %r7, 256;
	@%p2 bra 	$L__BB0_1;
	ret;

}
	// .globl	_Z30matrix_vector_multi_gpu_1_1_shPfS_S_
.visible .entry _Z30matrix_vector_multi_gpu_1_1_shPfS_S_(
	.param .u64 .ptr .align 1 _Z30matrix_vector_multi_gpu_1_1_shPfS_S__param_0,
	.param .u64 .ptr .align 1 _Z30matrix_vector_multi_gpu_1_1_shPfS_S__param_1,
	.param .u64 .ptr .align 1 _Z30matrix_vector_multi_gpu_1_1_shPfS_S__param_2
)
{
	.reg .pred 	%p<2>;
	.reg .b32 	%r<13>;
	.reg .b32 	%f<53>;
	.reg .b64 	%rd<12>;
	// demoted variable
	.shared .align 4 .b8 _ZZ30matrix_vector_multi_gpu_1_1_shPfS_S_E5tmp_c[1024];
	ld.param.u64 	%rd3, [_Z30matrix_vector_multi_gpu_1_1_shPfS_S__param_0];
	ld.param.u64 	%rd4, [_Z30matrix_vector_multi_gpu_1_1_shPfS_S__param_1];
	ld.param.u64 	%rd5, [_Z30matrix_vector_multi_gpu_1_1_shPfS_S__param_2];
	cvta.to.global.u64 	%rd6, %rd4;
	cvta.to.global.u64 	%rd7, %rd3;
	cvta.to.global.u64 	%rd8, %rd5;
	mov.u32 	%r4, %tid.x;
	mul.wide.u32 	%rd9, %r4, 4;
	add.s64 	%rd10, %rd8, %rd9;
	ld.global.f32 	%f4, [%rd10];
	shl.b32 	%r5, %r4, 2;
	mov.u32 	%r6, _ZZ30matrix_vector_multi_gpu_1_1_shPfS_S_E5tmp_c;
	add.s32 	%r7, %r6, %r5;
	st.shared.f32 	[%r7], %f4;
	bar.sync 	0;
	add.s64 	%rd1, %rd7, %rd9;
	mov.b32 	%r8, 0;
	st.global.u32 	[%rd1], %r8;
	shl.b32 	%r9, %r4, 8;
	mul.wide.u32 	%rd11, %r9, 4;
	add.s64 	%rd2, %rd6, %rd11;
	mov.f32 	%f52, 0f00000000;
	mov.b32 	%r12, 32;
$L__BB1_1:
	ld.global.f32 	%f5, [%rd2+4];
	add.s32 	%r11, %r6, %r12;
	ld.shared.f32 	%f6, [%r11+-32];
	fma.rn.f32 	%f7, %f5, %f6, %f52;
	st.global.f32 	[%rd1], %f7;
	ld.global.f32 	%f8, [%rd2+4];
	ld.shared.f32 	%f9, [%r11+-28];
	fma.rn.f32 	%f10, %f8, %f9, %f7;
	st.global.f32 	[%rd1], %f10;
	ld.global.f32 	%f11, [%rd2+4];
	ld.shared.f32 	%f12, [%r11+-24];
	fma.rn.f32 	%f13, %f11, %f12, %f10;
	st.global.f32 	[%rd1], %f13;
	ld.global.f32 	%f14, [%rd2+4];
	ld.shared.f32 	%f15, [%r11+-20];
	fma.rn.f32 	%f16, %f14, %f15, %f13;
	st.global.f32 	[%rd1], %f16;
	ld.global.f32 	%f17, [%rd2+4];
	ld.shared.f32 	%f18, [%r11+-16];
	fma.rn.f32 	%f19, %f17, %f18, %f16;
	st.global.f32 	[%rd1], %f19;
	ld.global.f32 	%f20, [%rd2+4];
	ld.shared.f32 	%f21, [%r11+-12];
	fma.rn.f32 	%f22, %f20, %f21, %f19;
	st.global.f32 	[%rd1], %f22;
	ld.global.f32 	%f23, [%rd2+4];
	ld.shared.f32 	%f24, [%r11+-8];
	fma.rn.f32 	%f25, %f23, %f24, %f22;
	st.global.f32 	[%rd1], %f25;
	ld.global.f32 	%f26, [%rd2+4];
	ld.shared.f32 	%f27, [%r11+-4];
	fma.rn.f32 	%f28, %f26, %f27, %f25;
	st.global.f32 	[%rd1], %f28;
	ld.global.f32 	%f29, [%rd2+4];
	ld.shared.f32 	%f30, [%r11];
	fma.rn.f32 	%f31, %f29, %f30, %f28;
	st.global.f32 	[%rd1], %f31;
	ld.global.f32 	%f32, [%rd2+4];
	ld.shared.f32 	%f33, [%r11+4];
	fma.rn.f32 	%f34, %f32, %f33, %f31;
	st.global.f32 	[%rd1], %f34;
	ld.global.f32 	%f35, [%rd2+4];
	ld.shared.f32 	%f36, [%r11+8];
	fma.rn.f32 	%f37, %f35, %f36, %f34;
	st.global.f32 	[%rd1], %f37;
	ld.global.f32 	%f38, [%rd2+4];
	ld.shared.f32 	%f39, [%r11+12];
	fma.rn.f32 	%f40, %f38, %f39, %f37;
	st.global.f32 	[%rd1], %f40;
	ld.global.f32 	%f41, [%rd2+4];
	ld.shared.f32 	%f42, [%r11+16];
	fma.rn.f32 	%f43, %f41, %f42, %f40;
	st.global.f32 	[%rd1], %f43;
	ld.global.f32 	%f44, [%rd2+4];
	ld.shared.f32 	%f45, [%r11+20];
	fma.rn.f32 	%f46, %f44, %f45, %f43;
	st.global.f32 	[%rd1], %f46;
	ld.global.f32 	%f47, [%rd2+4];
	ld.shared.f32 	%f48, [%r11+24];
	fma.rn.f32 	%f49, %f47, %f48, %f46;
	st.global.f32 	[%rd1], %f49;
	ld.global.f32 	%f50, [%rd2+4];
	ld.shared.f32 	%f51, [%r11+28];
	fma.rn.f32 	%f52, %f50, %f51, %f49;
	st.global.f32 	[%rd1], %f52;
	add.s32 	%r12, %r12, 64;
	setp.ne.s32 	%p1, %r12, 1056;
	@%p1 bra 	$L__BB1_1;
	ret;

}


// ===== COMPILED SASS (sm_100) =====

	.target	sm_100

	.elftype	@"ET_EXEC"


//--------------------- .note.nv.tkinfo           --------------------------
	.section	.note.nv.tkinfo,"",@"SHT_NOTE"
	.sectionflags	@"SHF_NOTE_NV_TKINFO"
	.tkinfo
        /*0018*/ 	.word	0x00000002
        /*0030*/ 	.string	""
        /*0030*/ 	.string	"ptxas"
        /*0030*/ 	.string	"Cuda compilation tools, release 13.0, V13.0.88"
        /*0030*/ 	.string	"Build cuda_13.0.r13.0/compiler.36424714_0"
        /*0030*/ 	.string	"-arch sm_100 -m 64 "



//--------------------- .note.nv.cuinfo           --------------------------
	.section	.note.nv.cuinfo,"",@"SHT_NOTE"
	.sectionflags	@"SHF_NOTE_NV_CUINFO"
        /*0018*/ 	.short	0x0002
        /*001a*/ 	.short	0x0064
        /*001c*/ 	.short	0x0082
	.zero		2


//--------------------- .nv.info                  --------------------------
	.section	.nv.info,"",@"SHT_CUDA_INFO"
	.align	4


	//----- nvinfo : EIATTR_REGCOUNT
	.align		4
        /*0000*/ 	.byte	0x04, 0x2f
        /*0002*/ 	.short	(.L_1 - .L_0)
	.align		4
.L_0:
        /*0004*/ 	.word	index@(_Z27matrix_vector_multi_gpu_1_1PfS_S_)
        /*0008*/ 	.word	0x00000010


	//----- nvinfo : EIATTR_FRAME_SIZE
	.align		4
.L_1:
        /*000c*/ 	.byte	0x04, 0x11
        /*000e*/ 	.short	(.L_3 - .L_2)
	.align		4
.L_2:
        /*0010*/ 	.word	index@(_Z27matrix_vector_multi_gpu_1_1PfS_S_)
        /*0014*/ 	.word	0x00000000


	//----- nvinfo : EIATTR_REGCOUNT
	.align		4
.L_3:
        /*0018*/ 	.byte	0x04, 0x2f
        /*001a*/ 	.short	(.L_5 - .L_4)
	.align		4
.L_4:
        /*001c*/ 	.word	index@(_Z30matrix_vector_multi_gpu_1_1_shPfS_S_)
        /*0020*/ 	.word	0x00000010


	//----- nvinfo : EIATTR_FRAME_SIZE
	.align		4
.L_5:
        /*0024*/ 	.byte	0x04, 0x11
        /*0026*/ 	.short	(.L_7 - .L_6)
	.align		4
.L_6:
        /*0028*/ 	.word	index@(_Z30matrix_vector_multi_gpu_1_1_shPfS_S_)
        /*002c*/ 	.word	0x00000000


	//----- nvinfo : EIATTR_MIN_STACK_SIZE
	.align		4
.L_7:
        /*0030*/ 	.byte	0x04, 0x12
        /*0032*/ 	.short	(.L_9 - .L_8)
	.align		4
.L_8:
        /*0034*/ 	.word	index@(_Z30matrix_vector_multi_gpu_1_1_shPfS_S_)
        /*0038*/ 	.word	0x00000000


	//----- nvinfo : EIATTR_MIN_STACK_SIZE
	.align		4
.L_9:
        /*003c*/ 	.byte	0x04, 0x12
        /*003e*/ 	.short	(.L_11 - .L_10)
	.align		4
.L_10:
        /*0040*/ 	.word	index@(_Z27matrix_vector_multi_gpu_1_1PfS_S_)
        /*0044*/ 	.word	0x00000000
.L_11:


//--------------------- .nv.compat                --------------------------
	.section	.nv.compat,"",@"SHT_CUDA_COMPAT_INFO"
	.align	4
        /*0000*/ 	.byte	0x02, 0x09, 0x00, 0x00, 0x02, 0x02, 0x01, 0x00, 0x02, 0x05, 0x05, 0x00, 0x03, 0x07, 0x01, 0x01
        /*0010*/ 	.byte	0x02, 0x03, 0x00, 0x00, 0x02, 0x06, 0x01, 0x00, 0x04, 0x0b, 0x08, 0x00, 0x09, 0x00, 0x00, 0x00
        /*0020*/ 	.byte	0x00, 0x00, 0x00, 0x00


//--------------------- .nv.info._Z30matrix_vector_multi_gpu_1_1_shPfS_S_ --------------------------
	.section	.nv.info._Z30matrix_vector_multi_gpu_1_1_shPfS_S_,"",@"SHT_CUDA_INFO"
	.sectionflags	@""
	.align	4


	//----- nvinfo : EIATTR_CUDA_API_VERSION
	.align		4
        /*0000*/ 	.byte	0x04, 0x37
        /*0002*/ 	.short	(.L_13 - .L_12)
.L_12:
        /*0004*/ 	.word	0x00000082


	//----- nvinfo : EIATTR_KPARAM_INFO
	.align		4
.L_13:
        /*0008*/ 	.byte	0x04, 0x17
        /*000a*/ 	.short	(.L_15 - .L_14)
.L_14:
        /*000c*/ 	.word	0x00000000
        /*0010*/ 	.short	0x0002
        /*0012*/ 	.short	0x0010
        /*0014*/ 	.byte	0x00, 0xf5, 0x21, 0x00


	//----- nvinfo : EIATTR_KPARAM_INFO
	.align		4
.L_15:
        /*0018*/ 	.byte	0x04, 0x17
        /*001a*/ 	.short	(.L_17 - .L_16)
.L_16:
        /*001c*/ 	.word	0x00000000
        /*0020*/ 	.short	0x0001
        /*0022*/ 	.short	0x0008
        /*0024*/ 	.byte	0x00, 0xf5, 0x21, 0x00


	//----- nvinfo : EIATTR_KPARAM_INFO
	.align		4
.L_17:
        /*0028*/ 	.byte	0x04, 0x17
        /*002a*/ 	.short	(.L_19 - .L_18)
.L_18:
        /*002c*/ 	.word	0x00000000
        /*0030*/ 	.short	0x0000
        /*0032*/ 	.short	0x0000
        /*0034*/ 	.byte	0x00, 0xf5, 0x21, 0x00


	//----- nvinfo : EIATTR_SPARSE_MMA_MASK
	.align		4
.L_19:
        /*0038*/ 	.byte	0x03, 0x50
        /*003a*/ 	.short	0x0000


	//----- nvinfo : EIATTR_MAXREG_COUNT
	.align		4
        /*003c*/ 	.byte	0x03, 0x1b
        /*003e*/ 	.short	0x00ff


	//----- nvinfo : EIATTR_NUM_BARRIERS
	.align		4
        /*0040*/ 	.byte	0x02, 0x4c
        /*0042*/ 	.byte	0x01
	.zero		1


	//----- nvinfo : EIATTR_MERCURY_ISA_VERSION
	.align		4
        /*0044*/ 	.byte	0x03, 0x5f
        /*0046*/ 	.short	0x0101


	//----- nvinfo : EIATTR_VRC_CTA_INIT_COUNT
	.align		4
        /*0048*/ 	.byte	0x02, 0x4a
	.zero		1
	.zero		1


	//----- nvinfo : EIATTR_EXIT_INSTR_OFFSETS
	.align		4
        /*004c*/ 	.byte	0x04, 0x1c
        /*004e*/ 	.short	(.L_21 - .L_20)


	//   ....[0]....
.L_20:
        /*0050*/ 	.word	0x000004b0


	//----- nvinfo : EIATTR_CBANK_PARAM_SIZE
	.align		4
.L_21:
        /*0054*/ 	.byte	0x03, 0x19
        /*0056*/ 	.short	0x0018


	//----- nvinfo : EIATTR_PARAM_CBANK
	.align		4
        /*0058*/ 	.byte	0x04, 0x0a
        /*005a*/ 	.short	(.L_23 - .L_22)
	.align		4
.L_22:
        /*005c*/ 	.word	index@(.nv.constant0._Z30matrix_vector_multi_gpu_1_1_shPfS_S_)
        /*0060*/ 	.short	0x0380
        /*0062*/ 	.short	0x0018


	//----- nvinfo : EIATTR_SW_WAR
	.align		4
.L_23:
        /*0064*/ 	.byte	0x04, 0x36
        /*0066*/ 	.short	(.L_25 - .L_24)
.L_24:
        /*0068*/ 	.word	0x00000008
.L_25:


//--------------------- .nv.info._Z27matrix_vector_multi_gpu_1_1PfS_S_ --------------------------
	.section	.nv.info._Z27matrix_vector_multi_gpu_1_1PfS_S_,"",@"SHT_CUDA_INFO"
	.sectionflags	@""
	.align	4


	//----- nvinfo : EIATTR_CUDA_API_VERSION
	.align		4
        /*0000*/ 	.byte	0x04, 0x37
        /*0002*/ 	.short	(.L_27 - .L_26)
.L_26:
        /*0004*/ 	.word	0x00000082


	//----- nvinfo : EIATTR_KPARAM_INFO
	.align		4
.L_27:
        /*0008*/ 	.byte	0x04, 0x17
        /*000a*/ 	.short	(.L_29 - .L_28)
.L_28:
        /*000c*/ 	.word	0x00000000
        /*0010*/ 	.short	0x0002
        /*0012*/ 	.short	0x0010
        /*0014*/ 	.byte	0x00, 0xf5, 0x21, 0x00


	//----- nvinfo : EIATTR_KPARAM_INFO
	.align		4
.L_29:
        /*0018*/ 	.byte	0x04, 0x17
        /*001a*/ 	.short	(.L_31 - .L_30)
.L_30:
        /*001c*/ 	.word	0x00000000
        /*0020*/ 	.short	0x0001
        /*0022*/ 	.short	0x0008
        /*0024*/ 	.byte	0x00, 0xf5, 0x21, 0x00


	//----- nvinfo : EIATTR_KPARAM_INFO
	.align		4
.L_31:
        /*0028*/ 	.byte	0x04, 0x17
        /*002a*/ 	.short	(.L_33 - .L_32)
.L_32:
        /*002c*/ 	.word	0x00000000
        /*0030*/ 	.short	0x0000
        /*0032*/ 	.short	0x0000
        /*0034*/ 	.byte	0x00, 0xf5, 0x21, 0x00


	//----- nvinfo : EIATTR_SPARSE_MMA_MASK
	.align		4
.L_33:
        /*0038*/ 	.byte	0x03, 0x50
        /*003a*/ 	.short	0x0000


	//----- nvinfo : EIATTR_MAXREG_COUNT
	.align		4
        /*003c*/ 	.byte	0x03, 0x1b
        /*003e*/ 	.short	0x00ff


	//----- nvinfo : EIATTR_MERCURY_ISA_VERSION
	.align		4
        /*0040*/ 	.byte	0x03, 0x5f
        /*0042*/ 	.short	0x0101


	//----- nvinfo : EIATTR_VRC_CTA_INIT_COUNT
	.align		4
        /*0044*/ 	.byte	0x02, 0x4a
	.zero		1
	.zero		1


	//----- nvinfo : EIATTR_EXIT_INSTR_OFFSETS
	.align		4
        /*0048*/ 	.byte	0x04, 0x1c
        /*004a*/ 	.short	(.L_35 - .L_34)


	//   ....[0]....
.L_34:
        /*004c*/ 	.word	0x000005e0


	//----- nvinfo : EIATTR_CBANK_PARAM_SIZE
	.align		4
.L_35:
        /*0050*/ 	.byte	0x03, 0x19
        /*0052*/ 	.short	0x0018


	//----- nvinfo : EIATTR_PARAM_CBANK
	.align		4
        /*0054*/ 	.byte	0x04, 0x0a
        /*0056*/ 	.short	(.L_37 - .L_36)
	.align		4
.L_36:
        /*0058*/ 	.word	index@(.nv.constant0._Z27matrix_vector_multi_gpu_1_1PfS_S_)
        /*005c*/ 	.short	0x0380
        /*005e*/ 	.short	0x0018


	//----- nvinfo : EIATTR_SW_WAR
	.align		4
.L_37:
        /*0060*/ 	.byte	0x04, 0x36
        /*0062*/ 	.short	(.L_39 - .L_38)
.L_38:
        /*0064*/ 	.word	0x00000008
.L_39:


//--------------------- .nv.callgraph             --------------------------
	.section	.nv.callgraph,"",@"SHT_CUDA_CALLGRAPH"
	.align	4
	.sectionentsize	8
	.align		4
        /*0000*/ 	.word	0x00000000
	.align		4
        /*0004*/ 	.word	0xffffffff
	.align		4
        /*0008*/ 	.word	0x00000000
	.align		4
        /*000c*/ 	.word	0xfffffffe
	.align		4
        /*0010*/ 	.word	0x00000000
	.align		4
        /*0014*/ 	.word	0xfffffffd
	.align		4
        /*0018*/ 	.word	0x00000000
	.align		4
        /*001c*/ 	.word	0xfffffffc


//--------------------- .text._Z30matrix_vector_multi_gpu_1_1_shPfS_S_ --------------------------
	.section	.text._Z30matrix_vector_multi_gpu_1_1_shPfS_S_,"ax",@progbits
	.align	128
        .global         _Z30matrix_vector_multi_gpu_1_1_shPfS_S_
        .type           _Z30matrix_vector_multi_gpu_1_1_shPfS_S_,@function
        .size           _Z30matrix_vector_multi_gpu_1_1_shPfS_S_,(.L_x_5 - _Z30matrix_vector_multi_gpu_1_1_shPfS_S_)
        .other          _Z30matrix_vector_multi_gpu_1_1_shPfS_S_,@"STO_CUDA_ENTRY STV_DEFAULT"
_Z30matrix_vector_multi_gpu_1_1_shPfS_S_:
.text._Z30matrix_vector_multi_gpu_1_1_shPfS_S_:
[----:B------:R-:W-:Y:S01]  /*0000*/  LDC R1, c[0x0][0x37c] ;  /* 0x0000df00ff017b82 */ /* 0x000fe20000000800 */
[----:B------:R-:W0:Y:S07]  /*0010*/  S2R R11, SR_TID.X ;  /* 0x00000000000b7919 */ /* 0x000e2e0000002100 */
[----:B------:R-:W0:Y:S01]  /*0020*/  LDC.64 R4, c[0x0][0x390] ;  /* 0x0000e400ff047b82 */ /* 0x000e220000000a00 */
[----:B------:R-:W1:Y:S07]  /*0030*/  LDCU.64 UR6, c[0x0][0x358] ;  /* 0x00006b00ff0677ac */ /* 0x000e6e0008000a00 */
[----:B------:R-:W2:Y:S01]  /*0040*/  S2UR UR5, SR_CgaCtaId ;  /* 0x00000000000579c3 */ /* 0x000ea20000008800 */
[----:B------:R-:W-:-:S07]  /*0050*/  UMOV UR4, 0x400 ;  /* 0x0000040000047882 */ /* 0x000fce0000000000 */
[----:B------:R-:W3:Y:S08]  /*0060*/  LDC.64 R2, c[0x0][0x380] ;  /* 0x0000e000ff027b82 */ /* 0x000ef00000000a00 */
[----:B------:R-:W4:Y:S01]  /*0070*/  LDC.64 R8, c[0x0][0x388] ;  /* 0x0000e200ff087b82 */ /* 0x000f220000000a00 */
[----:B0-----:R-:W-:-:S06]  /*0080*/  IMAD.WIDE.U32 R4, R11, 0x4, R4 ;  /* 0x000000040b047825 */ /* 0x001fcc00078e0004 */
[----:B-1----:R0:W5:Y:S01]  /*0090*/  LDG.E R4, desc[UR6][R4.64] ;  /* 0x0000000604047981 */ /* 0x002162000c1e1900 */
[----:B--2---:R-:W-:Y:S01]  /*00a0*/  ULEA UR4, UR5, UR4, 0x18 ;  /* 0x0000000405047291 */ /* 0x004fe2000f8ec0ff */
[----:B------:R-:W-:Y:S01]  /*00b0*/  MOV R0, 0x20 ;  /* 0x0000002000007802 */ /* 0x000fe20000000f00 */
[----:B---3--:R-:W-:-:S04]  /*00c0*/  IMAD.WIDE.U32 R2, R11, 0x4, R2 ;  /* 0x000000040b027825 */ /* 0x008fc800078e0002 */
[C---:B------:R-:W-:Y:S02]  /*00d0*/  LEA R7, R11.reuse, UR4, 0x2 ;  /* 0x000000040b077c11 */ /* 0x040fe4000f8e10ff */
[----:B0-----:R-:W-:Y:S01]  /*00e0*/  SHF.L.U32 R5, R11, 0x8, RZ ;  /* 0x000000080b057819 */ /* 0x001fe200000006ff */
[----:B------:R-:W-:-:S04]  /*00f0*/  HFMA2 R11, -RZ, RZ, 0, 0 ;  /* 0x00000000ff0b7431 */ /* 0x000fc800000001ff */
[----:B----4-:R-:W-:Y:S01]  /*0100*/  IMAD.WIDE.U32 R8, R5, 0x4, R8 ;  /* 0x0000000405087825 */ /* 0x010fe200078e0008 */
[----:B-----5:R0:W-:Y:S01]  /*0110*/  STS [R7], R4 ;  /* 0x0000000407007388 */ /* 0x0201e20000000800 */
[----:B------:R-:W-:Y:S06]  /*0120*/  BAR.SYNC.DEFER_BLOCKING 0x0 ;  /* 0x0000000000007b1d */ /* 0x000fec0000010000 */
[----:B------:R0:W-:Y:S02]  /*0130*/  STG.E desc[UR6][R2.64], RZ ;  /* 0x000000ff02007986 */ /* 0x0001e4000c101906 */
.L_x_0:
[----:B------:R-:W2:Y:S04]  /*0140*/  LDG.E R10, desc[UR6][R8.64+0x4] ;  /* 0x00000406080a7981 */ /* 0x000ea8000c1e1900 */
[----:B01----:R-:W2:Y:S02]  /*0150*/  LDS.128 R4, [R0+UR4+-0x20] ;  /* 0xffffe00400047984 */ /* 0x003ea40008000c00 */
[----:B--2---:R-:W-:-:S05]  /*0160*/  FFMA R4, R10, R4, R11 ;  /* 0x000000040a047223 */ /* 0x004fca000000000b */
[----:B------:R-:W-:Y:S04]  /*0170*/  STG.E desc[UR6][R2.64], R4 ;  /* 0x0000000402007986 */ /* 0x000fe8000c101906 */
[----:B------:R-:W2:Y:S02]  /*0180*/  LDG.E R11, desc[UR6][R8.64+0x4] ;  /* 0x00000406080b7981 */ /* 0x000ea4000c1e1900 */
[----:B--2---:R-:W-:-:S05]  /*0190*/  FFMA R11, R11, R5, R4 ;  /* 0x000000050b0b7223 */ /* 0x004fca0000000004 */
[----:B------:R-:W-:Y:S04]  /*01a0*/  STG.E desc[UR6][R2.64], R11 ;  /* 0x0000000b02007986 */ /* 0x000fe8000c101906 */
[----:B------:R-:W2:Y:S02]  /*01b0*/  LDG.E R10, desc[UR6][R8.64+0x4] ;  /* 0x00000406080a7981 */ /* 0x000ea4000c1e1900 */
[----:B--2---:R-:W-:-:S05]  /*01c0*/  FFMA R10, R10, R6, R11 ;  /* 0x000000060a0a7223 */ /* 0x004fca000000000b */
[----:B------:R-:W-:Y:S04]  /*01d0*/  STG.E desc[UR6][R2.64], R10 ;  /* 0x0000000a02007986 */ /* 0x000fe8000c101906 */
[----:B------:R-:W2:Y:S02]  /*01e0*/  LDG.E R5, desc[UR6][R8.64+0x4] ;  /* 0x0000040608057981 */ /* 0x000ea4000c1e1900 */
[----:B--2---:R-:W-:Y:S02]  /*01f0*/  FFMA R13, R5, R7, R10 ;  /* 0x00000007050d7223 */ /* 0x004fe4000000000a */
[----:B------:R-:W0:Y:S04]  /*0200*/  LDS.128 R4, [R0+UR4+-0x10] ;  /* 0xfffff00400047984 */ /* 0x000e280008000c00 */
[----:B------:R1:W-:Y:S04]  /*0210*/  STG.E desc[UR6][R2.64], R13 ;  /* 0x0000000d02007986 */ /* 0x0003e8000c101906 */
[----:B------:R-:W0:Y:S02]  /*0220*/  LDG.E R12, desc[UR6][R8.64+0x4] ;  /* 0x00000406080c7981 */ /* 0x000e24000c1e1900 */
[----:B0-----:R-:W-:-:S05]  /*0230*/  FFMA R4, R12, R4, R13 ;  /* 0x000000040c047223 */ /* 0x001fca000000000d */
[----:B------:R-:W-:Y:S04]  /*0240*/  STG.E desc[UR6][R2.64], R4 ;  /* 0x0000000402007986 */ /* 0x000fe8000c101906 */
[----:B------:R-:W2:Y:S02]  /*0250*/  LDG.E R11, desc[UR6][R8.64+0x4] ;  /* 0x00000406080b7981 */ /* 0x000ea4000c1e1900 */
[----:B--2---:R-:W-:-:S05]  /*0260*/  FFMA R11, R11, R5, R4 ;  /* 0x000000050b0b7223 */ /* 0x004fca0000000004 */
[----:B------:R-:W-:Y:S04]  /*0270*/  STG.E desc[UR6][R2.64], R11 ;  /* 0x0000000b02007986 */ /* 0x000fe8000c101906 */
[----:B------:R-:W2:Y:S02]  /*0280*/  LDG.E R10, desc[UR6][R8.64+0x4] ;  /* 0x00000406080a7981 */ /* 0x000ea4000c1e1900 */
[----:B--2---:R-:W-:-:S05]  /*0290*/  FFMA R10, R10, R6, R11 ;  /* 0x000000060a0a7223 */ /* 0x004fca000000000b */
[----:B------:R-:W-:Y:S04]  /*02a0*/  STG.E desc[UR6][R2.64], R10 ;  /* 0x0000000a02007986 */ /* 0x000fe8000c101906 */
[----:B------:R-:W1:Y:S02]  /*02b0*/  LDG.E R5, desc[UR6][R8.64+0x4] ;  /* 0x0000040608057981 */ /* 0x000e64000c1e1900 */
[----:B-1----:R-:W-:Y:S02]  /*02c0*/  FFMA R13, R5, R7, R10 ;  /* 0x00000007050d7223 */ /* 0x002fe4000000000a */
[----:B------:R-:W0:Y:S04]  /*02d0*/  LDS.128 R4, [R0+UR4] ;  /* 0x0000000400047984 */ /* 0x000e280008000c00 */
        /* <DEDUP_REMOVED lines=12> */
[----:B------:R-:W0:Y:S04]  /*03a0*/  LDS.128 R4, [R0+UR4+0x10] ;  /* 0x0000100400047984 */ /* 0x000e280008000c00 */
[----:B------:R1:W-:Y:S04]  /*03b0*/  STG.E desc[UR6][R2.64], R13 ;  /* 0x0000000d02007986 */ /* 0x0003e8000c101906 */
[----:B------:R-:W0:Y:S02]  /*03c0*/  LDG.E R12, desc[UR6][R8.64+0x4] ;  /* 0x00000406080c7981 */ /* 0x000e24000c1e1900 */
[----:B0-----:R-:W-:-:S05]  /*03d0*/  FFMA R4, R12, R4, R13 ;  /* 0x000000040c047223 */ /* 0x001fca000000000d */
[----:B------:R1:W-:Y:S04]  /*03e0*/  STG.E desc[UR6][R2.64], R4 ;  /* 0x0000000402007986 */ /* 0x0003e8000c101906 */
[----:B------:R-:W2:Y:S02]  /*03f0*/  LDG.E R11, desc[UR6][R8.64+0x4] ;  /* 0x00000406080b7981 */ /* 0x000ea4000c1e1900 */
[----:B--2---:R-:W-:-:S05]  /*0400*/  FFMA R5, R11, R5, R4 ;  /* 0x000000050b057223 */ /* 0x004fca0000000004 */
[----:B------:R1:W-:Y:S04]  /*0410*/  STG.E desc[UR6][R2.64], R5 ;  /* 0x0000000502007986 */ /* 0x0003e8000c101906 */
[----:B------:R-:W2:Y:S01]  /*0420*/  LDG.E R10, desc[UR6][R8.64+0x4] ;  /* 0x00000406080a7981 */ /* 0x000ea2000c1e1900 */
[----:B------:R-:W-:Y:S01]  /*0430*/  IADD3 R0, PT, PT, R0, 0x40, RZ ;  /* 0x0000004000007810 */ /* 0x000fe20007ffe0ff */
[----:B--2---:R-:W-:-:S05]  /*0440*/  FFMA R6, R10, R6, R5 ;  /* 0x000000060a067223 */ /* 0x004fca0000000005 */
[----:B------:R1:W-:Y:S04]  /*0450*/  STG.E desc[UR6][R2.64], R6 ;  /* 0x0000000602007986 */ /* 0x0003e8000c101906 */
[----:B------:R-:W2:Y:S01]  /*0460*/  LDG.E R11, desc[UR6][R8.64+0x4] ;  /* 0x00000406080b7981 */ /* 0x000ea2000c1e1900 */
[----:B------:R-:W-:Y:S01]  /*0470*/  ISETP.NE.AND P0, PT, R0, 0x420, PT ;  /* 0x000004200000780c */ /* 0x000fe20003f05270 */
[----:B--2---:R-:W-:-:S05]  /*0480*/  FFMA R11, R11, R7, R6 ;  /* 0x000000070b0b7223 */ /* 0x004fca0000000006 */
[----:B------:R1:W-:Y:S07]  /*0490*/  STG.E desc[UR6][R2.64], R11 ;  /* 0x0000000b02007986 */ /* 0x0003ee000c101906 */
[----:B------:R-:W-:Y:S05]  /*04a0*/  @P0 BRA `(.L_x_0) ;  /* 0xfffffffc00240947 */ /* 0x000fea000383ffff */
[----:B------:R-:W-:Y:S05]  /*04b0*/  EXIT ;  /* 0x000000000000794d */ /* 0x000fea0003800000 */
.L_x_1:
[----:B------:R-:W-:-:S00]  /*04c0*/  BRA `(.L_x_1) ;  /* 0xfffffffc00fc7947 */ /* 0x000fc0000383ffff */
[----:B------:R-:W-:-:S00]  /*04d0*/  NOP ;  /* 0x0000000000007918 */ /* 0x000fc00000000000 */
        /* <DEDUP_REMOVED lines=10> */
.L_x_5:


//--------------------- .text._Z27matrix_vector_multi_gpu_1_1PfS_S_ --------------------------
	.section	.text._Z27matrix_vector_multi_gpu_1_1PfS_S_,"ax",@progbits
	.align	128
        .global         _Z27matrix_vector_multi_gpu_1_1PfS_S_
        .type           _Z27matrix_vector_multi_gpu_1_1PfS_S_,@function
        .size           _Z27matrix_vector_multi_gpu_1_1PfS_S_,(.L_x_6 - _Z27matrix_vector_multi_gpu_1_1PfS_S_)
        .other          _Z27matrix_vector_multi_gpu_1_1PfS_S_,@"STO_CUDA_ENTRY STV_DEFAULT"
_Z27matrix_vector_multi_gpu_1_1PfS_S_:
.text._Z27matrix_vector_multi_gpu_1_1PfS_S_:
[----:B------:R-:W-:Y:S01]  /*0000*/  LDC R1, c[0x0][0x37c] ;  /* 0x0000df00ff017b82 */ /* 0x000fe20000000800 */
[----:B------:R-:W0:Y:S01]  /*0010*/  LDCU.64 UR8, c[0x0][0x388] ;  /* 0x00007100ff0877ac */ /* 0x000e220008000a00 */
[----:B------:R-:W-:Y:S01]  /*0020*/  HFMA2 R0, -RZ, RZ, 0, 0 ;  /* 0x00000000ff007431 */ /* 0x000fe200000001ff */
[----:B------:R-:W1:Y:S01]  /*0030*/  LDCU.64 UR10, c[0x0][0x390] ;  /* 0x00007200ff0a77ac */ /* 0x000e620008000a00 */
[----:B------:R-:W2:Y:S01]  /*0040*/  LDCU.64 UR12, c[0x0][0x358] ;  /* 0x00006b00ff0c77ac */ /* 0x000ea20008000a00 */
[----:B0-----:R-:W-:Y:S02]  /*0050*/  UIADD3 UR7, UP0, UPT, UR8, 0x20, URZ ;  /* 0x0000002008077890 */ /* 0x001fe4000ff1e0ff */
[----:B-1----:R-:W-:Y:S02]  /*0060*/  UIADD3 UR5, UP1, UPT, UR10, 0x20, URZ ;  /* 0x000000200a057890 */ /* 0x002fe4000ff3e0ff */
[----:B------:R-:W-:Y:S02]  /*0070*/  UIADD3.X UR8, UPT, UPT, URZ, UR9, URZ, UP0, !UPT ;  /* 0x00000009ff087290 */ /* 0x000fe400087fe4ff */
[----:B--2---:R-:W-:-:S12]  /*0080*/  UIADD3.X UR6, UPT, UPT, URZ, UR11, URZ, UP1, !UPT ;  /* 0x0000000bff067290 */ /* 0x004fd80008ffe4ff */
.L_x_3:
[----:B0-2---:R-:W0:Y:S01]  /*0090*/  LDC.64 R2, c[0x0][0x380] ;  /* 0x0000e000ff027b82 */ /* 0x005e220000000a00 */
[----:B------:R-:W-:Y:S01]  /*00a0*/  MOV R4, UR7 ;  /* 0x0000000700047c02 */ /* 0x000fe20008000f00 */
[----:B------:R-:W-:Y:S01]  /*00b0*/  UMOV UR4, URZ ;  /* 0x000000ff00047c82 */ /* 0x000fe20008000000 */
[----:B------:R-:W-:Y:S02]  /*00c0*/  MOV R5, UR8 ;  /* 0x0000000800057c02 */ /* 0x000fe40008000f00 */
[----:B------:R-:W-:Y:S02]  /*00d0*/  MOV R9, RZ ;  /* 0x000000ff00097202 */ /* 0x000fe40000000f00 */
[----:B------:R-:W-:Y:S01]  /*00e0*/  MOV R8, UR5 ;  /* 0x0000000500087c02 */ /* 0x000fe20008000f00 */
[----:B------:R-:W-:Y:S01]  /*00f0*/  IMAD.WIDE.U32 R4, R0, 0x400, R4 ;  /* 0x0000040000047825 */ /* 0x000fe200078e0004 */
[----:B------:R-:W-:-:S03]  /*0100*/  MOV R7, UR6 ;  /* 0x0000000600077c02 */ /* 0x000fc60008000f00 */
[C---:B0-----:R-:W-:Y:S01]  /*0110*/  IMAD.WIDE.U32 R2, R0.reuse, 0x4, R2 ;  /* 0x0000000400027825 */ /* 0x041fe200078e0002 */
[----:B------:R-:W-:-:S04]  /*0120*/  IADD3 R0, PT, PT, R0, 0x1, RZ ;  /* 0x0000000100007810 */ /* 0x000fc80007ffe0ff */
[----:B------:R0:W-:Y:S01]  /*0130*/  STG.E desc[UR12][R2.64], RZ ;  /* 0x000000ff02007986 */ /* 0x0001e2000c10190c */
[----:B------:R-:W-:-:S13]  /*0140*/  ISETP.NE.AND P2, PT, R0, 0x100, PT ;  /* 0x000001000000780c */ /* 0x000fda0003f45270 */
.L_x_2:
[----:B------:R-:W-:Y:S02]  /*0150*/  MOV R6, R8 ;  /* 0x0000000800067202 */ /* 0x000fe40000000f00 */
[----:B--2---:R-:W2:Y:S04]  /*0160*/  LDG.E R8, desc[UR12][R4.64+-0x20] ;  /* 0xffffe00c04087981 */ /* 0x004ea8000c1e1900 */
[----:B------:R-:W2:Y:S02]  /*0170*/  LDG.E R10, desc[UR12][R6.64+-0x20] ;  /* 0xffffe00c060a7981 */ /* 0x000ea4000c1e1900 */
[----:B--2---:R-:W-:-:S05]  /*0180*/  FFMA R9, R8, R10, R9 ;  /* 0x0000000a08097223 */ /* 0x004fca0000000009 */
[----:B------:R1:W-:Y:S04]  /*0190*/  STG.E desc[UR12][R2.64], R9 ;  /* 0x0000000902007986 */ /* 0x0003e8000c10190c */
[----:B------:R-:W2:Y:S04]  /*01a0*/  LDG.E R8, desc[UR12][R4.64+-0x1c] ;  /* 0xffffe40c04087981 */ /* 0x000ea8000c1e1900 */
[----:B------:R-:W2:Y:S02]  /*01b0*/  LDG.E R10, desc[UR12][R6.64+-0x1c] ;  /* 0xffffe40c060a7981 */ /* 0x000ea4000c1e1900 */
[----:B--2---:R-:W-:-:S05]  /*01c0*/  FFMA R11, R8, R10, R9 ;  /* 0x0000000a080b7223 */ /* 0x004fca0000000009 */
[----:B------:R2:W-:Y:S04]  /*01d0*/  STG.E desc[UR12][R2.64], R11 ;  /* 0x0000000b02007986 */ /* 0x0005e8000c10190c */
[----:B------:R-:W3:Y:S04]  /*01e0*/  LDG.E R8, desc[UR12][R4.64+-0x18] ;  /* 0xffffe80c04087981 */ /* 0x000ee8000c1e1900 */
[----:B------:R-:W3:Y:S02]  /*01f0*/  LDG.E R10, desc[UR12][R6.64+-0x18] ;  /* 0xffffe80c060a7981 */ /* 0x000ee4000c1e1900 */
[----:B---3--:R-:W-:-:S05]  /*0200*/  FFMA R13, R8, R10, R11 ;  /* 0x0000000a080d7223 */ /* 0x008fca000000000b */
[----:B------:R3:W-:Y:S04]  /*0210*/  STG.E desc[UR12][R2.64], R13 ;  /* 0x0000000d02007986 */ /* 0x0007e8000c10190c */
[----:B------:R-:W1:Y:S04]  /*0220*/  LDG.E R8, desc[UR12][R4.64+-0x14] ;  /* 0xffffec0c04087981 */ /* 0x000e68000c1e1900 */
[----:B------:R-:W1:Y:S02]  /*0230*/  LDG.E R10, desc[UR12][R6.64+-0x14] ;  /* 0xffffec0c060a7981 */ /* 0x000e64000c1e1900 */
[----:B-1----:R-:W-:-:S05]  /*0240*/  FFMA R9, R8, R10, R13 ;  /* 0x0000000a08097223 */ /* 0x002fca000000000d */
        /* <DEDUP_REMOVED lines=45> */
[----:B------:R3:W1:Y:S04]  /*0520*/  LDG.E R8, desc[UR12][R4.64+0x1c] ;  /* 0x00001c0c04087981 */ /* 0x000668000c1e1900 */
[----:B------:R-:W1:Y:S01]  /*0530*/  LDG.E R10, desc[UR12][R6.64+0x1c] ;  /* 0x00001c0c060a7981 */ /* 0x000e62000c1e1900 */
[----:B------:R-:W-:-:S04]  /*0540*/  UIADD3 UR4, UPT, UPT, UR4, 0x10, URZ ;  /* 0x0000001004047890 */ /* 0x000fc8000fffe0ff */
[----:B------:R-:W-:Y:S01]  /*0550*/  UISETP.NE.AND UP0, UPT, UR4, 0x100, UPT ;  /* 0x000001000400788c */ /* 0x000fe2000bf05270 */
[----:B---3--:R-:W-:-:S04]  /*0560*/  IADD3 R4, P0, PT, R4, 0x40, RZ ;  /* 0x0000004004047810 */ /* 0x008fc80007f1e0ff */
[----:B------:R-:W-:Y:S01]  /*0570*/  IADD3.X R5, PT, PT, RZ, R5, RZ, P0, !PT ;  /* 0x00000005ff057210 */ /* 0x000fe200007fe4ff */
[----:B-1----:R-:W-:Y:S01]  /*0580*/  FFMA R9, R8, R10, R13 ;  /* 0x0000000a08097223 */ /* 0x002fe2000000000d */
[----:B------:R-:W-:-:S04]  /*0590*/  IADD3 R8, P1, PT, R6, 0x40, RZ ;  /* 0x0000004006087810 */ /* 0x000fc80007f3e0ff */
[----:B------:R2:W-:Y:S01]  /*05a0*/  STG.E desc[UR12][R2.64], R9 ;  /* 0x0000000902007986 */ /* 0x0005e2000c10190c */
[----:B------:R-:W-:Y:S01]  /*05b0*/  IADD3.X R7, PT, PT, RZ, R7, RZ, P1, !PT ;  /* 0x00000007ff077210 */ /* 0x000fe20000ffe4ff */
[----:B------:R-:W-:Y:S07]  /*05c0*/  BRA.U UP0, `(.L_x_2) ;  /* 0xfffffff900e07547 */ /* 0x000fee000b83ffff */
[----:B------:R-:W-:Y:S05]  /*05d0*/  @P2 BRA `(.L_x_3) ;  /* 0xfffffff800ac2947 */ /* 0x000fea000383ffff */
[----:B------:R-:W-:Y:S05]  /*05e0*/  EXIT ;  /* 0x000000000000794d */ /* 0x000fea0003800000 */
.L_x_4:
        /* <DEDUP_REMOVED lines=9> */
.L_x_6:


//--------------------- .nv.shared._Z30matrix_vector_multi_gpu_1_1_shPfS_S_ --------------------------
	.section	.nv.shared._Z30matrix_vector_multi_gpu_1_1_shPfS_S_,"aw",@nobits
	.sectionflags	@""
	.align	4
.nv.shared._Z30matrix_vector_multi_gpu_1_1_shPfS_S_:
	.zero		2048


//--------------------- .nv.shared.reserved.0     --------------------------
	.section	.nv.shared.reserved.0,"aw",@nobits
	.weak		__nv_reservedSMEM_offset_0_alias
	.size		__nv_reservedSMEM_offset_0_alias, 0, 64
	.other		__nv_reservedSMEM_offset_0_alias,@"STO_CUDA_RESERVED_SHARED STV_DEFAULT"
__nv_reservedSMEM_offset_0_alias:
	.zero		0
	.zero		64


//--------------------- .nv.constant0._Z30matrix_vector_multi_gpu_1_1_shPfS_S_ --------------------------
	.section	.nv.constant0._Z30matrix_vector_multi_gpu_1_1_shPfS_S_,"a",@progbits
	.sectionflags	@""
	.align	4
.nv.constant0._Z30matrix_vector_multi_gpu_1_1_shPfS_S_:
	.zero		920


//--------------------- .nv.constant0._Z27matrix_vector_multi_gpu_1_1PfS_S_ --------------------------
	.section	.nv.constant0._Z27matrix_vector_multi_gpu_1_1PfS_S_,"a",@progbits
	.sectionflags	@""
	.align	4
.nv.constant0._Z27matrix_vector_multi_gpu_1_1PfS_S_:
	.zero		920


//--------------------- SYMBOLS --------------------------

	.type		.nv.reservedSmem.offset0,@object
	.size		.nv.reservedSmem.offset0,0x4
	.type		.nv.reservedSmem.cap,@object
	.size		.nv.reservedSmem.cap,0x4
